//
// Generated by NVIDIA NVVM Compiler
//
// Compiler Build ID: CL-36424714
// Cuda compilation tools, release 13.0, V13.0.88
// Based on NVVM 20.0.0
//

.version 9.0
.target sm_100
.address_size 64

	// .globl	_Z7reduce0PiS_i
.global .align 1 .b8 _ZN34_INTERNAL_74023087_4_k_cu_932465c34cuda3std3__45__cpo5beginE[1];
.global .align 1 .b8 _ZN34_INTERNAL_74023087_4_k_cu_932465c34cuda3std3__45__cpo3endE[1];
.global .align 1 .b8 _ZN34_INTERNAL_74023087_4_k_cu_932465c34cuda3std3__45__cpo6cbeginE[1];
.global .align 1 .b8 _ZN34_INTERNAL_74023087_4_k_cu_932465c34cuda3std3__45__cpo4cendE[1];
.global .align 1 .b8 _ZN34_INTERNAL_74023087_4_k_cu_932465c34cuda3std3__45__cpo6rbeginE[1];
.global .align 1 .b8 _ZN34_INTERNAL_74023087_4_k_cu_932465c34cuda3std3__45__cpo4rendE[1];
.global .align 1 .b8 _ZN34_INTERNAL_74023087_4_k_cu_932465c34cuda3std3__45__cpo7crbeginE[1];
.global .align 1 .b8 _ZN34_INTERNAL_74023087_4_k_cu_932465c34cuda3std3__45__cpo5crendE[1];
.global .align 1 .b8 _ZN34_INTERNAL_74023087_4_k_cu_932465c34cuda3std3__436_GLOBAL__N__74023087_4_k_cu_932465c36ignoreE[1];
.global .align 1 .b8 _ZN34_INTERNAL_74023087_4_k_cu_932465c34cuda3std3__419piecewise_constructE[1];
.global .align 1 .b8 _ZN34_INTERNAL_74023087_4_k_cu_932465c34cuda3std3__48in_placeE[1];
.global .align 1 .b8 _ZN34_INTERNAL_74023087_4_k_cu_932465c34cuda3std3__420unreachable_sentinelE[1];
.global .align 1 .b8 _ZN34_INTERNAL_74023087_4_k_cu_932465c34cuda3std3__47nulloptE[1];
.global .align 1 .b8 _ZN34_INTERNAL_74023087_4_k_cu_932465c34cuda3std3__48unexpectE[1];
.global .align 1 .b8 _ZN34_INTERNAL_74023087_4_k_cu_932465c34cuda3std6ranges3__45__cpo4swapE[1];
.global .align 1 .b8 _ZN34_INTERNAL_74023087_4_k_cu_932465c34cuda3std6ranges3__45__cpo9iter_moveE[1];
.global .align 1 .b8 _ZN34_INTERNAL_74023087_4_k_cu_932465c34cuda3std6ranges3__45__cpo5beginE[1];
.global .align 1 .b8 _ZN34_INTERNAL_74023087_4_k_cu_932465c34cuda3std6ranges3__45__cpo3endE[1];
.global .align 1 .b8 _ZN34_INTERNAL_74023087_4_k_cu_932465c34cuda3std6ranges3__45__cpo6cbeginE[1];
.global .align 1 .b8 _ZN34_INTERNAL_74023087_4_k_cu_932465c34cuda3std6ranges3__45__cpo4cendE[1];
.global .align 1 .b8 _ZN34_INTERNAL_74023087_4_k_cu_932465c34cuda3std6ranges3__45__cpo7advanceE[1];
.global .align 1 .b8 _ZN34_INTERNAL_74023087_4_k_cu_932465c34cuda3std6ranges3__45__cpo9iter_swapE[1];
.global .align 1 .b8 _ZN34_INTERNAL_74023087_4_k_cu_932465c34cuda3std6ranges3__45__cpo4nextE[1];
.global .align 1 .b8 _ZN34_INTERNAL_74023087_4_k_cu_932465c34cuda3std6ranges3__45__cpo4prevE[1];
.global .align 1 .b8 _ZN34_INTERNAL_74023087_4_k_cu_932465c34cuda3std6ranges3__45__cpo4dataE[1];
.global .align 1 .b8 _ZN34_INTERNAL_74023087_4_k_cu_932465c34cuda3std6ranges3__45__cpo5cdataE[1];
.global .align 1 .b8 _ZN34_INTERNAL_74023087_4_k_cu_932465c34cuda3std6ranges3__45__cpo4sizeE[1];
.global .align 1 .b8 _ZN34_INTERNAL_74023087_4_k_cu_932465c34cuda3std6ranges3__45__cpo5ssizeE[1];
.global .align 1 .b8 _ZN34_INTERNAL_74023087_4_k_cu_932465c34cuda3std6ranges3__45__cpo8distanceE[1];
.global .align 1 .b8 _ZN34_INTERNAL_74023087_4_k_cu_932465c36thrust24THRUST_300001_SM_1000_NS8cuda_cub3parE[1];
.global .align 1 .b8 _ZN34_INTERNAL_74023087_4_k_cu_932465c36thrust24THRUST_300001_SM_1000_NS8cuda_cub10par_nosyncE[1];
.global .align 1 .b8 _ZN34_INTERNAL_74023087_4_k_cu_932465c36thrust24THRUST_300001_SM_1000_NS6system6detail10sequential3seqE[1];
.global .align 1 .b8 _ZN34_INTERNAL_74023087_4_k_cu_932465c36thrust24THRUST_300001_SM_1000_NS12placeholders2_1E[1];
.global .align 1 .b8 _ZN34_INTERNAL_74023087_4_k_cu_932465c36thrust24THRUST_300001_SM_1000_NS12placeholders2_2E[1];
.global .align 1 .b8 _ZN34_INTERNAL_74023087_4_k_cu_932465c36thrust24THRUST_300001_SM_1000_NS12placeholders2_3E[1];
.global .align 1 .b8 _ZN34_INTERNAL_74023087_4_k_cu_932465c36thrust24THRUST_300001_SM_1000_NS12placeholders2_4E[1];
.global .align 1 .b8 _ZN34_INTERNAL_74023087_4_k_cu_932465c36thrust24THRUST_300001_SM_1000_NS12placeholders2_5E[1];
.global .align 1 .b8 _ZN34_INTERNAL_74023087_4_k_cu_932465c36thrust24THRUST_300001_SM_1000_NS12placeholders2_6E[1];
.global .align 1 .b8 _ZN34_INTERNAL_74023087_4_k_cu_932465c36thrust24THRUST_300001_SM_1000_NS12placeholders2_7E[1];
.global .align 1 .b8 _ZN34_INTERNAL_74023087_4_k_cu_932465c36thrust24THRUST_300001_SM_1000_NS12placeholders2_8E[1];
.global .align 1 .b8 _ZN34_INTERNAL_74023087_4_k_cu_932465c36thrust24THRUST_300001_SM_1000_NS12placeholders2_9E[1];
.global .align 1 .b8 _ZN34_INTERNAL_74023087_4_k_cu_932465c36thrust24THRUST_300001_SM_1000_NS12placeholders3_10E[1];
.global .align 1 .b8 _ZN34_INTERNAL_74023087_4_k_cu_932465c36thrust24THRUST_300001_SM_1000_NS3seqE[1];
.extern .shared .align 16 .b8 s_in[];

.visible .entry _Z7reduce0PiS_i(
	.param .u64 .ptr .align 1 _Z7reduce0PiS_i_param_0,
	.param .u64 .ptr .align 1 _Z7reduce0PiS_i_param_1,
	.param .u32 _Z7reduce0PiS_i_param_2
)
{
	.reg .pred 	%p<5>;
	.reg .b32 	%r<22>;
	.reg .b64 	%rd<7>;

	ld.param.u64 	%rd2, [_Z7reduce0PiS_i_param_0];
	ld.param.u64 	%rd1, [_Z7reduce0PiS_i_param_1];
	cvta.to.global.u64 	%rd3, %rd2;
	mov.u32 	%r1, %tid.x;
	mov.u32 	%r6, %ctaid.x;
	mov.u32 	%r2, %ntid.x;
	mad.lo.s32 	%r7, %r6, %r2, %r1;
	mul.wide.s32 	%rd4, %r7, 4;
	add.s64 	%rd5, %rd3, %rd4;
	ld.global.u32 	%r8, [%rd5];
	shl.b32 	%r9, %r1, 2;
	mov.u32 	%r10, s_in;
	add.s32 	%r3, %r10, %r9;
	st.shared.u32 	[%r3], %r8;
	bar.sync 	0;
	setp.lt.u32 	%p1, %r2, 2;
	@%p1 bra 	$L__BB0_5;
	mov.b32 	%r21, 1;
$L__BB0_2:
	shl.b32 	%r5, %r21, 1;
	add.s32 	%r12, %r5, -1;
	and.b32  	%r13, %r12, %r1;
	setp.ne.s32 	%p2, %r13, 0;
	@%p2 bra 	$L__BB0_4;
	shl.b32 	%r14, %r21, 2;
	add.s32 	%r15, %r3, %r14;
	ld.shared.u32 	%r16, [%r15];
	ld.shared.u32 	%r17, [%r3];
	add.s32 	%r18, %r17, %r16;
	st.shared.u32 	[%r3], %r18;
$L__BB0_4:
	bar.sync 	0;
	setp.lt.u32 	%p3, %r5, %r2;
	mov.u32 	%r21, %r5;
	@%p3 bra 	$L__BB0_2;
$L__BB0_5:
	setp.ne.s32 	%p4, %r1, 0;
	@%p4 bra 	$L__BB0_7;
	ld.shared.u32 	%r19, [s_in];
	cvta.to.global.u64 	%rd6, %rd1;
	atom.global.add.u32 	%r20, [%rd6], %r19;
$L__BB0_7:
	ret;

}
	// .globl	_Z7reduce1PiS_i
.visible .entry _Z7reduce1PiS_i(
	.param .u64 .ptr .align 1 _Z7reduce1PiS_i_param_0,
	.param .u64 .ptr .align 1 _Z7reduce1PiS_i_param_1,
	.param .u32 _Z7reduce1PiS_i_param_2
)
{
	.reg .pred 	%p<5>;
	.reg .b32 	%r<25>;
	.reg .b64 	%rd<7>;

	ld.param.u64 	%rd2, [_Z7reduce1PiS_i_param_0];
	ld.param.u64 	%rd1, [_Z7reduce1PiS_i_param_1];
	cvta.to.global.u64 	%rd3, %rd2;
	mov.u32 	%r1, %tid.x;
	mov.u32 	%r6, %ctaid.x;
	mov.u32 	%r2, %ntid.x;
	mad.lo.s32 	%r7, %r6, %r2, %r1;
	mul.wide.s32 	%rd4, %r7, 4;
	add.s64 	%rd5, %rd3, %rd4;
	ld.global.u32 	%r8, [%rd5];
	shl.b32 	%r9, %r1, 2;
	mov.u32 	%r10, s_in;
	add.s32 	%r11, %r10, %r9;
	st.shared.u32 	[%r11], %r8;
	bar.sync 	0;
	setp.lt.u32 	%p1, %r2, 2;
	@%p1 bra 	$L__BB1_5;
	mov.b32 	%r24, 1;
$L__BB1_2:
	shl.b32 	%r4, %r24, 1;
	mul.lo.s32 	%r5, %r4, %r1;
	setp.ge.u32 	%p2, %r5, %r2;
	@%p2 bra 	$L__BB1_4;
	add.s32 	%r13, %r5, %r24;
	shl.b32 	%r14, %r13, 2;
	add.s32 	%r16, %r10, %r14;
	ld.shared.u32 	%r17, [%r16];
	shl.b32 	%r18, %r5, 2;
	add.s32 	%r19, %r10, %r18;
	ld.shared.u32 	%r20, [%r19];
	add.s32 	%r21, %r20, %r17;
	st.shared.u32 	[%r19], %r21;
$L__BB1_4:
	bar.sync 	0;
	setp.lt.u32 	%p3, %r4, %r2;
	mov.u32 	%r24, %r4;
	@%p3 bra 	$L__BB1_2;
$L__BB1_5:
	setp.ne.s32 	%p4, %r1, 0;
	@%p4 bra 	$L__BB1_7;
	ld.shared.u32 	%r22, [s_in];
	cvta.to.global.u64 	%rd6, %rd1;
	atom.global.add.u32 	%r23, [%rd6], %r22;
$L__BB1_7:
	ret;

}
	// .globl	_ZN3cub18CUB_300001_SM_10006detail11EmptyKernelIvEEvv
.visible .entry _ZN3cub18CUB_300001_SM_10006detail11EmptyKernelIvEEvv()
{


	ret;

}


// ===== COMPILED SASS (sm_100) =====

	.target	sm_100

	.elftype	@"ET_EXEC"


//--------------------- .note.nv.tkinfo           --------------------------
	.section	.note.nv.tkinfo,"",@"SHT_NOTE"
	.sectionflags	@"SHF_NOTE_NV_TKINFO"
	.tkinfo
        /*0018*/ 	.word	0x00000002
        /*0030*/ 	.string	""
        /*0030*/ 	.string	"ptxas"
        /*0030*/ 	.string	"Cuda compilation tools, release 13.0, V13.0.88"
        /*0030*/ 	.string	"Build cuda_13.0.r13.0/compiler.36424714_0"
        /*0030*/ 	.string	"-arch sm_100 -m 64 "



//--------------------- .note.nv.cuinfo           --------------------------
	.section	.note.nv.cuinfo,"",@"SHT_NOTE"
	.sectionflags	@"SHF_NOTE_NV_CUINFO"
        /*0018*/ 	.short	0x0002
        /*001a*/ 	.short	0x0064
        /*001c*/ 	.short	0x0082
	.zero		2


//--------------------- .nv.info                  --------------------------
	.section	.nv.info,"",@"SHT_CUDA_INFO"
	.align	4


	//----- nvinfo : EIATTR_REGCOUNT
	.align		4
        /*0000*/ 	.byte	0x04, 0x2f
        /*0002*/ 	.short	(.L_44 - .L_43)
	.align		4
.L_43:
        /*0004*/ 	.word	index@(_Z7reduce0PiS_i)
        /*0008*/ 	.word	0x0000000c


	//----- nvinfo : EIATTR_FRAME_SIZE
	.align		4
.L_44:
        /*000c*/ 	.byte	0x04, 0x11
        /*000e*/ 	.short	(.L_46 - .L_45)
	.align		4
.L_45:
        /*0010*/ 	.word	index@(_Z7reduce0PiS_i)
        /*0014*/ 	.word	0x00000000


	//----- nvinfo : EIATTR_REGCOUNT
	.align		4
.L_46:
        /*0018*/ 	.byte	0x04, 0x2f
        /*001a*/ 	.short	(.L_48 - .L_47)
	.align		4
.L_47:
        /*001c*/ 	.word	index@(_Z7reduce1PiS_i)
        /*0020*/ 	.word	0x0000000a


	//----- nvinfo : EIATTR_FRAME_SIZE
	.align		4
.L_48:
        /*0024*/ 	.byte	0x04, 0x11
        /*0026*/ 	.short	(.L_50 - .L_49)
	.align		4
.L_49:
        /*0028*/ 	.word	index@(_Z7reduce1PiS_i)
        /*002c*/ 	.word	0x00000000


	//----- nvinfo : EIATTR_REGCOUNT
	.align		4
.L_50:
        /*0030*/ 	.byte	0x04, 0x2f
        /*0032*/ 	.short	(.L_52 - .L_51)
	.align		4
.L_51:
        /*0034*/ 	.word	index@(_ZN3cub18CUB_300001_SM_10006detail11EmptyKernelIvEEvv)
        /*0038*/ 	.word	0x00000004


	//----- nvinfo : EIATTR_FRAME_SIZE
	.align		4
.L_52:
        /*003c*/ 	.byte	0x04, 0x11
        /*003e*/ 	.short	(.L_54 - .L_53)
	.align		4
.L_53:
        /*0040*/ 	.word	index@(_ZN3cub18CUB_300001_SM_10006detail11EmptyKernelIvEEvv)
        /*0044*/ 	.word	0x00000000


	//----- nvinfo : EIATTR_MIN_STACK_SIZE
	.align		4
.L_54:
        /*0048*/ 	.byte	0x04, 0x12
        /*004a*/ 	.short	(.L_56 - .L_55)
	.align		4
.L_55:
        /*004c*/ 	.word	index@(_ZN3cub18CUB_300001_SM_10006detail11EmptyKernelIvEEvv)
        /*0050*/ 	.word	0x00000000


	//----- nvinfo : EIATTR_MIN_STACK_SIZE
	.align		4
.L_56:
        /*0054*/ 	.byte	0x04, 0x12
        /*0056*/ 	.short	(.L_58 - .L_57)
	.align		4
.L_57:
        /*0058*/ 	.word	index@(_Z7reduce1PiS_i)
        /*005c*/ 	.word	0x00000000


	//----- nvinfo : EIATTR_MIN_STACK_SIZE
	.align		4
.L_58:
        /*0060*/ 	.byte	0x04, 0x12
        /*0062*/ 	.short	(.L_60 - .L_59)
	.align		4
.L_59:
        /*0064*/ 	.word	index@(_Z7reduce0PiS_i)
        /*0068*/ 	.word	0x00000000
.L_60:


//--------------------- .nv.compat                --------------------------
	.section	.nv.compat,"",@"SHT_CUDA_COMPAT_INFO"
	.align	4
        /*0000*/ 	.byte	0x02, 0x09, 0x00, 0x00, 0x02, 0x02, 0x01, 0x00, 0x02, 0x05, 0x05, 0x00, 0x03, 0x07, 0x01, 0x01
        /*0010*/ 	.byte	0x02, 0x03, 0x00, 0x00, 0x02, 0x06, 0x01, 0x00, 0x04, 0x0b, 0x08, 0x00, 0x09, 0x00, 0x00, 0x00
        /*0020*/ 	.byte	0x00, 0x00, 0x00, 0x00


//--------------------- .nv.info._ZN3cub18CUB_300001_SM_10006detail11EmptyKernelIvEEvv --------------------------
	.section	.nv.info._ZN3cub18CUB_300001_SM_10006detail11EmptyKernelIvEEvv,"",@"SHT_CUDA_INFO"
	.sectionflags	@""
	.align	4


	//----- nvinfo : EIATTR_CUDA_API_VERSION
	.align		4
        /*0000*/ 	.byte	0x04, 0x37
        /*0002*/ 	.short	(.L_62 - .L_61)
.L_61:
        /*0004*/ 	.word	0x00000082


	//----- nvinfo : EIATTR_SPARSE_MMA_MASK
	.align		4
.L_62:
        /*0008*/ 	.byte	0x03, 0x50
        /*000a*/ 	.short	0x0000


	//----- nvinfo : EIATTR_MAXREG_COUNT
	.align		4
        /*000c*/ 	.byte	0x03, 0x1b
        /*000e*/ 	.short	0x00ff


	//----- nvinfo : EIATTR_MERCURY_ISA_VERSION
	.align		4
        /*0010*/ 	.byte	0x03, 0x5f
        /*0012*/ 	.short	0x0101


	//----- nvinfo : EIATTR_VRC_CTA_INIT_COUNT
	.align		4
        /*0014*/ 	.byte	0x02, 0x4a
	.zero		1
	.zero		1


	//----- nvinfo : EIATTR_EXIT_INSTR_OFFSETS
	.align		4
        /*0018*/ 	.byte	0x04, 0x1c
        /*001a*/ 	.short	(.L_64 - .L_63)


	//   ....[0]....
.L_63:
        /*001c*/ 	.word	0x00000010


	//----- nvinfo : EIATTR_SW_WAR
	.align		4
.L_64:
        /*0020*/ 	.byte	0x04, 0x36
        /*0022*/ 	.short	(.L_66 - .L_65)
.L_65:
        /*0024*/ 	.word	0x00000008
.L_66:


//--------------------- .nv.info._Z7reduce1PiS_i  --------------------------
	.section	.nv.info._Z7reduce1PiS_i,"",@"SHT_CUDA_INFO"
	.sectionflags	@""
	.align	4


	//----- nvinfo : EIATTR_CUDA_API_VERSION
	.align		4
        /*0000*/ 	.byte	0x04, 0x37
        /*0002*/ 	.short	(.L_68 - .L_67)
.L_67:
        /*0004*/ 	.word	0x00000082


	//----- nvinfo : EIATTR_KPARAM_INFO
	.align		4
.L_68:
        /*0008*/ 	.byte	0x04, 0x17
        /*000a*/ 	.short	(.L_70 - .L_69)
.L_69:
        /*000c*/ 	.word	0x00000000
        /*0010*/ 	.short	0x0002
        /*0012*/ 	.short	0x0010
        /*0014*/ 	.byte	0x00, 0xf0, 0x11, 0x00


	//----- nvinfo : EIATTR_KPARAM_INFO
	.align		4
.L_70:
        /*0018*/ 	.byte	0x04, 0x17
        /*001a*/ 	.short	(.L_72 - .L_71)
.L_71:
        /*001c*/ 	.word	0x00000000
        /*0020*/ 	.short	0x0001
        /*0022*/ 	.short	0x0008
        /*0024*/ 	.byte	0x00, 0xf5, 0x21, 0x00


	//----- nvinfo : EIATTR_KPARAM_INFO
	.align		4
.L_72:
        /*0028*/ 	.byte	0x04, 0x17
        /*002a*/ 	.short	(.L_74 - .L_73)
.L_73:
        /*002c*/ 	.word	0x00000000
        /*0030*/ 	.short	0x0000
        /*0032*/ 	.short	0x0000
        /*0034*/ 	.byte	0x00, 0xf5, 0x21, 0x00


	//----- nvinfo : EIATTR_SPARSE_MMA_MASK
	.align		4
.L_74:
        /*0038*/ 	.byte	0x03, 0x50
        /*003a*/ 	.short	0x0000


	//----- nvinfo : EIATTR_MAXREG_COUNT
	.align		4
        /*003c*/ 	.byte	0x03, 0x1b
        /*003e*/ 	.short	0x00ff


	//----- nvinfo : EIATTR_NUM_BARRIERS
	.align		4
        /*0040*/ 	.byte	0x02, 0x4c
        /*0042*/ 	.byte	0x01
	.zero		1


	//----- nvinfo : EIATTR_MERCURY_ISA_VERSION
	.align		4
        /*0044*/ 	.byte	0x03, 0x5f
        /*0046*/ 	.short	0x0101


	//----- nvinfo : EIATTR_VRC_CTA_INIT_COUNT
	.align		4
        /*0048*/ 	.byte	0x02, 0x4a
	.zero		1
	.zero		1


	//----- nvinfo : EIATTR_EXIT_INSTR_OFFSETS
	.align		4
        /*004c*/ 	.byte	0x04, 0x1c
        /*004e*/ 	.short	(.L_76 - .L_75)


	//   ....[0]....
.L_75:
        /*0050*/ 	.word	0x00000210


	//   ....[1]....
        /*0054*/ 	.word	0x00000280


	//----- nvinfo : EIATTR_CBANK_PARAM_SIZE
	.align		4
.L_76:
        /*0058*/ 	.byte	0x03, 0x19
        /*005a*/ 	.short	0x0014


	//----- nvinfo : EIATTR_PARAM_CBANK
	.align		4
        /*005c*/ 	.byte	0x04, 0x0a
        /*005e*/ 	.short	(.L_78 - .L_77)
	.align		4
.L_77:
        /*0060*/ 	.word	index@(.nv.constant0._Z7reduce1PiS_i)
        /*0064*/ 	.short	0x0380
        /*0066*/ 	.short	0x0014


	//----- nvinfo : EIATTR_SW_WAR
	.align		4
.L_78:
        /*0068*/ 	.byte	0x04, 0x36
        /*006a*/ 	.short	(.L_80 - .L_79)
.L_79:
        /*006c*/ 	.word	0x00000008
.L_80:


//--------------------- .nv.info._Z7reduce0PiS_i  --------------------------
	.section	.nv.info._Z7reduce0PiS_i,"",@"SHT_CUDA_INFO"
	.sectionflags	@""
	.align	4


	//----- nvinfo : EIATTR_CUDA_API_VERSION
	.align		4
        /*0000*/ 	.byte	0x04, 0x37
        /*0002*/ 	.short	(.L_82 - .L_81)
.L_81:
        /*0004*/ 	.word	0x00000082


	//----- nvinfo : EIATTR_KPARAM_INFO
	.align		4
.L_82:
        /*0008*/ 	.byte	0x04, 0x17
        /*000a*/ 	.short	(.L_84 - .L_83)
.L_83:
        /*000c*/ 	.word	0x00000000
        /*0010*/ 	.short	0x0002
        /*0012*/ 	.short	0x0010
        /*0014*/ 	.byte	0x00, 0xf0, 0x11, 0x00


	//----- nvinfo : EIATTR_KPARAM_INFO
	.align		4
.L_84:
        /*0018*/ 	.byte	0x04, 0x17
        /*001a*/ 	.short	(.L_86 - .L_85)
.L_85:
        /*001c*/ 	.word	0x00000000
        /*0020*/ 	.short	0x0001
        /*0022*/ 	.short	0x0008
        /*0024*/ 	.byte	0x00, 0xf5, 0x21, 0x00


	//----- nvinfo : EIATTR_KPARAM_INFO
	.align		4
.L_86:
        /*0028*/ 	.byte	0x04, 0x17
        /*002a*/ 	.short	(.L_88 - .L_87)
.L_87:
        /*002c*/ 	.word	0x00000000
        /*0030*/ 	.short	0x0000
        /*0032*/ 	.short	0x0000
        /*0034*/ 	.byte	0x00, 0xf5, 0x21, 0x00


	//----- nvinfo : EIATTR_SPARSE_MMA_MASK
	.align		4
.L_88:
        /*0038*/ 	.byte	0x03, 0x50
        /*003a*/ 	.short	0x0000


	//----- nvinfo : EIATTR_MAXREG_COUNT
	.align		4
        /*003c*/ 	.byte	0x03, 0x1b
        /*003e*/ 	.short	0x00ff


	//----- nvinfo : EIATTR_NUM_BARRIERS
	.align		4
        /*0040*/ 	.byte	0x02, 0x4c
        /*0042*/ 	.byte	0x01
	.zero		1


	//----- nvinfo : EIATTR_MERCURY_ISA_VERSION
	.align		4
        /*0044*/ 	.byte	0x03, 0x5f
        /*0046*/ 	.short	0x0101


	//----- nvinfo : EIATTR_VRC_CTA_INIT_COUNT
	.align		4
        /*0048*/ 	.byte	0x02, 0x4a
	.zero		1
	.zero		1


	//----- nvinfo : EIATTR_EXIT_INSTR_OFFSETS
	.align		4
        /*004c*/ 	.byte	0x04, 0x1c
        /*004e*/ 	.short	(.L_90 - .L_89)


	//   ....[0]....
.L_89:
        /*0050*/ 	.word	0x000001f0


	//   ....[1]....
        /*0054*/ 	.word	0x00000260


	//----- nvinfo : EIATTR_CBANK_PARAM_SIZE
	.align		4
.L_90:
        /*0058*/ 	.byte	0x03, 0x19
        /*005a*/ 	.short	0x0014


	//----- nvinfo : EIATTR_PARAM_CBANK
	.align		4
        /*005c*/ 	.byte	0x04, 0x0a
        /*005e*/ 	.short	(.L_92 - .L_91)
	.align		4
.L_91:
        /*0060*/ 	.word	index@(.nv.constant0._Z7reduce0PiS_i)
        /*0064*/ 	.short	0x0380
        /*0066*/ 	.short	0x0014


	//----- nvinfo : EIATTR_SW_WAR
	.align		4
.L_92:
        /*0068*/ 	.byte	0x04, 0x36
        /*006a*/ 	.short	(.L_94 - .L_93)
.L_93:
        /*006c*/ 	.word	0x00000008
.L_94:


//--------------------- .nv.callgraph             --------------------------
	.section	.nv.callgraph,"",@"SHT_CUDA_CALLGRAPH"
	.align	4
	.sectionentsize	8
	.align		4
        /*0000*/ 	.word	0x00000000
	.align		4
        /*0004*/ 	.word	0xffffffff
	.align		4
        /*0008*/ 	.word	0x00000000
	.align		4
        /*000c*/ 	.word	0xfffffffe
	.align		4
        /*0010*/ 	.word	0x00000000
	.align		4
        /*0014*/ 	.word	0xfffffffd
	.align		4
        /*0018*/ 	.word	0x00000000
	.align		4
        /*001c*/ 	.word	0xfffffffc


//--------------------- .nv.constant4             --------------------------
	.section	.nv.constant4,"a",@progbits
	.align	8
	.align		8
.nv.constant4:
        /*0000*/ 	.dword	_ZN34_INTERNAL_74023087_4_k_cu_932465c34cuda3std3__45__cpo5beginE
	.align		8
        /*0008*/ 	.dword	_ZN34_INTERNAL_74023087_4_k_cu_932465c34cuda3std3__45__cpo3endE
	.align		8
        /*0010*/ 	.dword	_ZN34_INTERNAL_74023087_4_k_cu_932465c34cuda3std3__45__cpo6cbeginE
	.align		8
        /*0018*/ 	.dword	_ZN34_INTERNAL_74023087_4_k_cu_932465c34cuda3std3__45__cpo4cendE
	.align		8
        /*0020*/ 	.dword	_ZN34_INTERNAL_74023087_4_k_cu_932465c34cuda3std3__45__cpo6rbeginE
	.align		8
        /*0028*/ 	.dword	_ZN34_INTERNAL_74023087_4_k_cu_932465c34cuda3std3__45__cpo4rendE
	.align		8
        /*0030*/ 	.dword	_ZN34_INTERNAL_74023087_4_k_cu_932465c34cuda3std3__45__cpo7crbeginE
	.align		8
        /*0038*/ 	.dword	_ZN34_INTERNAL_74023087_4_k_cu_932465c34cuda3std3__45__cpo5crendE
	.align		8
        /*0040*/ 	.dword	_ZN34_INTERNAL_74023087_4_k_cu_932465c34cuda3std3__436_GLOBAL__N__74023087_4_k_cu_932465c36ignoreE
	.align		8
        /*0048*/ 	.dword	_ZN34_INTERNAL_74023087_4_k_cu_932465c34cuda3std3__419piecewise_constructE
	.align		8
        /*0050*/ 	.dword	_ZN34_INTERNAL_74023087_4_k_cu_932465c34cuda3std3__48in_placeE
	.align		8
        /*0058*/ 	.dword	_ZN34_INTERNAL_74023087_4_k_cu_932465c34cuda3std3__420unreachable_sentinelE
	.align		8
        /*0060*/ 	.dword	_ZN34_INTERNAL_74023087_4_k_cu_932465c34cuda3std3__47nulloptE
	.align		8
        /*0068*/ 	.dword	_ZN34_INTERNAL_74023087_4_k_cu_932465c34cuda3std3__48unexpectE
	.align		8
        /*0070*/ 	.dword	_ZN34_INTERNAL_74023087_4_k_cu_932465c34cuda3std6ranges3__45__cpo4swapE
	.align		8
        /*0078*/ 	.dword	_ZN34_INTERNAL_74023087_4_k_cu_932465c34cuda3std6ranges3__45__cpo9iter_moveE
	.align		8
        /*0080*/ 	.dword	_ZN34_INTERNAL_74023087_4_k_cu_932465c34cuda3std6ranges3__45__cpo5beginE
	.align		8
        /*0088*/ 	.dword	_ZN34_INTERNAL_74023087_4_k_cu_932465c34cuda3std6ranges3__45__cpo3endE
	.align		8
        /*0090*/ 	.dword	_ZN34_INTERNAL_74023087_4_k_cu_932465c34cuda3std6ranges3__45__cpo6cbeginE
	.align		8
        /*0098*/ 	.dword	_ZN34_INTERNAL_74023087_4_k_cu_932465c34cuda3std6ranges3__45__cpo4cendE
	.align		8
        /*00a0*/ 	.dword	_ZN34_INTERNAL_74023087_4_k_cu_932465c34cuda3std6ranges3__45__cpo7advanceE
	.align		8
        /*00a8*/ 	.dword	_ZN34_INTERNAL_74023087_4_k_cu_932465c34cuda3std6ranges3__45__cpo9iter_swapE
	.align		8
        /*00b0*/ 	.dword	_ZN34_INTERNAL_74023087_4_k_cu_932465c34cuda3std6ranges3__45__cpo4nextE
	.align		8
        /*00b8*/ 	.dword	_ZN34_INTERNAL_74023087_4_k_cu_932465c34cuda3std6ranges3__45__cpo4prevE
	.align		8
        /*00c0*/ 	.dword	_ZN34_INTERNAL_74023087_4_k_cu_932465c34cuda3std6ranges3__45__cpo4dataE
	.align		8
        /*00c8*/ 	.dword	_ZN34_INTERNAL_74023087_4_k_cu_932465c34cuda3std6ranges3__45__cpo5cdataE
	.align		8
        /*00d0*/ 	.dword	_ZN34_INTERNAL_74023087_4_k_cu_932465c34cuda3std6ranges3__45__cpo4sizeE
	.align		8
        /*00d8*/ 	.dword	_ZN34_INTERNAL_74023087_4_k_cu_932465c34cuda3std6ranges3__45__cpo5ssizeE
	.align		8
        /*00e0*/ 	.dword	_ZN34_INTERNAL_74023087_4_k_cu_932465c34cuda3std6ranges3__45__cpo8distanceE
	.align		8
        /*00e8*/ 	.dword	_ZN34_INTERNAL_74023087_4_k_cu_932465c36thrust24THRUST_300001_SM_1000_NS8cuda_cub3parE
	.align		8
        /*00f0*/ 	.dword	_ZN34_INTERNAL_74023087_4_k_cu_932465c36thrust24THRUST_300001_SM_1000_NS8cuda_cub10par_nosyncE
	.align		8
        /*00f8*/ 	.dword	_ZN34_INTERNAL_74023087_4_k_cu_932465c36thrust24THRUST_300001_SM_1000_NS6system6detail10sequential3seqE
	.align		8
        /*0100*/ 	.dword	_ZN34_INTERNAL_74023087_4_k_cu_932465c36thrust24THRUST_300001_SM_1000_NS12placeholders2_1E
	.align		8
        /*0108*/ 	.dword	_ZN34_INTERNAL_74023087_4_k_cu_932465c36thrust24THRUST_300001_SM_1000_NS12placeholders2_2E
	.align		8
        /*0110*/ 	.dword	_ZN34_INTERNAL_74023087_4_k_cu_932465c36thrust24THRUST_300001_SM_1000_NS12placeholders2_3E
	.align		8
        /*0118*/ 	.dword	_ZN34_INTERNAL_74023087_4_k_cu_932465c36thrust24THRUST_300001_SM_1000_NS12placeholders2_4E
	.align		8
        /*0120*/ 	.dword	_ZN34_INTERNAL_74023087_4_k_cu_932465c36thrust24THRUST_300001_SM_1000_NS12placeholders2_5E
	.align		8
        /*0128*/ 	.dword	_ZN34_INTERNAL_74023087_4_k_cu_932465c36thrust24THRUST_300001_SM_1000_NS12placeholders2_6E
	.align		8
        /*0130*/ 	.dword	_ZN34_INTERNAL_74023087_4_k_cu_932465c36thrust24THRUST_300001_SM_1000_NS12placeholders2_7E
	.align		8
        /*0138*/ 	.dword	_ZN34_INTERNAL_74023087_4_k_cu_932465c36thrust24THRUST_300001_SM_1000_NS12placeholders2_8E
	.align		8
        /*0140*/ 	.dword	_ZN34_INTERNAL_74023087_4_k_cu_932465c36thrust24THRUST_300001_SM_1000_NS12placeholders2_9E
	.align		8
        /*0148*/ 	.dword	_ZN34_INTERNAL_74023087_4_k_cu_932465c36thrust24THRUST_300001_SM_1000_NS12placeholders3_10E
	.align		8
        /*0150*/ 	.dword	_ZN34_INTERNAL_74023087_4_k_cu_932465c36thrust24THRUST_300001_SM_1000_NS3seqE


//--------------------- .text._ZN3cub18CUB_300001_SM_10006detail11EmptyKernelIvEEvv --------------------------
	.section	.text._ZN3cub18CUB_300001_SM_10006detail11EmptyKernelIvEEvv,"ax",@progbits
	.align	128
        .global         _ZN3cub18CUB_300001_SM_10006detail11EmptyKernelIvEEvv
        .type           _ZN3cub18CUB_300001_SM_10006detail11EmptyKernelIvEEvv,@function
        .size           _ZN3cub18CUB_300001_SM_10006detail11EmptyKernelIvEEvv,(.L_x_7 - _ZN3cub18CUB_300001_SM_10006detail11EmptyKernelIvEEvv)
        .other          _ZN3cub18CUB_300001_SM_10006detail11EmptyKernelIvEEvv,@"STO_CUDA_ENTRY STV_DEFAULT"
_ZN3cub18CUB_300001_SM_10006detail11EmptyKernelIvEEvv:
.text._ZN3cub18CUB_300001_SM_10006detail11EmptyKernelIvEEvv:
[----:B------:R-:W-:Y:S01]  /*0000*/  LDC R1, c[0x0][0x37c] ;  /* 0x0000df00ff017b82 */ /* 0x000fe20000000800 */
[----:B------:R-:W-:Y:S05]  /*0010*/  EXIT ;  /* 0x000000000000794d */ /* 0x000fea0003800000 */
.L_x_0:
[----:B------:R-:W-:-:S00]  /*0020*/  BRA `(.L_x_0) ;  /* 0xfffffffc00fc7947 */ /* 0x000fc0000383ffff */
[----:B------:R-:W-:-:S00]  /*0030*/  NOP ;  /* 0x0000000000007918 */ /* 0x000fc00000000000 */
        /* <DEDUP_REMOVED lines=12> */
.L_x_7:


//--------------------- .text._Z7reduce1PiS_i     --------------------------
	.section	.text._Z7reduce1PiS_i,"ax",@progbits
	.align	128
        .global         _Z7reduce1PiS_i
        .type           _Z7reduce1PiS_i,@function
        .size           _Z7reduce1PiS_i,(.L_x_8 - _Z7reduce1PiS_i)
        .other          _Z7reduce1PiS_i,@"STO_CUDA_ENTRY STV_DEFAULT"
_Z7reduce1PiS_i:
.text._Z7reduce1PiS_i:
[----:B------:R-:W-:Y:S01]  /*0000*/  LDC R1, c[0x0][0x37c] ;  /* 0x0000df00ff017b82 */ /* 0x000fe20000000800 */
[----:B------:R-:W0:Y:S07]  /*0010*/  S2R R4, SR_TID.X ;  /* 0x0000000000047919 */ /* 0x000e2e0000002100 */
[----:B------:R-:W0:Y:S01]  /*0020*/  S2UR UR4, SR_CTAID.X ;  /* 0x00000000000479c3 */ /* 0x000e220000002500 */
[----:B------:R-:W1:Y:S07]  /*0030*/  LDCU.64 UR8, c[0x0][0x358] ;  /* 0x00006b00ff0877ac */ /* 0x000e6e0008000a00 */
[----:B------:R-:W0:Y:S08]  /*0040*/  LDC R7, c[0x0][0x360] ;  /* 0x0000d800ff077b82 */ /* 0x000e300000000800 */
[----:B------:R-:W2:Y:S01]  /*0050*/  LDC.64 R2, c[0x0][0x380] ;  /* 0x0000e000ff027b82 */ /* 0x000ea20000000a00 */
[----:B0-----:R-:W-:-:S04]  /*0060*/  IMAD R5, R7, UR4, R4 ;  /* 0x0000000407057c24 */ /* 0x001fc8000f8e0204 */
[----:B--2---:R-:W-:-:S06]  /*0070*/  IMAD.WIDE R2, R5, 0x4, R2 ;  /* 0x0000000405027825 */ /* 0x004fcc00078e0202 */
[----:B-1----:R-:W2:Y:S01]  /*0080*/  LDG.E R2, desc[UR8][R2.64] ;  /* 0x0000000802027981 */ /* 0x002ea2000c1e1900 */
[----:B------:R-:W0:Y:S01]  /*0090*/  S2UR UR5, SR_CgaCtaId ;  /* 0x00000000000579c3 */ /* 0x000e220000008800 */
[----:B------:R-:W-:Y:S01]  /*00a0*/  UMOV UR4, 0x400 ;  /* 0x0000040000047882 */ /* 0x000fe20000000000 */
[----:B------:R-:W-:Y:S02]  /*00b0*/  ISETP.GE.U32.AND P1, PT, R7, 0x2, PT ;  /* 0x000000020700780c */ /* 0x000fe40003f26070 */
[----:B------:R-:W-:Y:S01]  /*00c0*/  ISETP.NE.AND P0, PT, R4, RZ, PT ;  /* 0x000000ff0400720c */ /* 0x000fe20003f05270 */
[----:B0-----:R-:W-:-:S06]  /*00d0*/  ULEA UR4, UR5, UR4, 0x18 ;  /* 0x0000000405047291 */ /* 0x001fcc000f8ec0ff */
[----:B------:R-:W-:-:S05]  /*00e0*/  LEA R5, R4, UR4, 0x2 ;  /* 0x0000000404057c11 */ /* 0x000fca000f8e10ff */
[----:B--2---:R0:W-:Y:S01]  /*00f0*/  STS [R5], R2 ;  /* 0x0000000205007388 */ /* 0x0041e20000000800 */
[----:B------:R-:W-:Y:S06]  /*0100*/  BAR.SYNC.DEFER_BLOCKING 0x0 ;  /* 0x0000000000007b1d */ /* 0x000fec0000010000 */
[----:B------:R-:W-:Y:S05]  /*0110*/  @!P1 BRA `(.L_x_1) ;  /* 0x00000000003c9947 */ /* 0x000fea0003800000 */
[----:B------:R-:W-:-:S05]  /*0120*/  UMOV UR5, 0x1 ;  /* 0x0000000100057882 */ /* 0x000fca0000000000 */
.L_x_2:
[----:B------:R-:W-:-:S06]  /*0130*/  USHF.L.U32 UR6, UR5, 0x1, URZ ;  /* 0x0000000105067899 */ /* 0x000fcc00080006ff */
[----:B0-----:R-:W-:-:S05]  /*0140*/  IMAD R2, R4, UR6, RZ ;  /* 0x0000000604027c24 */ /* 0x001fca000f8e02ff */
[----:B------:R-:W-:-:S13]  /*0150*/  ISETP.GE.U32.AND P1, PT, R2, R7, PT ;  /* 0x000000070200720c */ /* 0x000fda0003f26070 */
[C---:B------:R-:W-:Y:S01]  /*0160*/  @!P1 VIADD R0, R2.reuse, UR5 ;  /* 0x0000000502009c36 */ /* 0x040fe20008000000 */
[----:B------:R-:W-:Y:S01]  /*0170*/  @!P1 LEA R2, R2, UR4, 0x2 ;  /* 0x0000000402029c11 */ /* 0x000fe2000f8e10ff */
[----:B------:R-:W-:-:S03]  /*0180*/  UMOV UR5, UR6 ;  /* 0x0000000600057c82 */ /* 0x000fc60008000000 */
[----:B------:R-:W-:Y:S01]  /*0190*/  @!P1 LEA R0, R0, UR4, 0x2 ;  /* 0x0000000400009c11 */ /* 0x000fe2000f8e10ff */
[----:B------:R-:W-:Y:S05]  /*01a0*/  @!P1 LDS R3, [R2] ;  /* 0x0000000002039984 */ /* 0x000fea0000000800 */
[----:B------:R-:W0:Y:S02]  /*01b0*/  @!P1 LDS R0, [R0] ;  /* 0x0000000000009984 */ /* 0x000e240000000800 */
[----:B0-----:R-:W-:-:S05]  /*01c0*/  @!P1 IMAD.IADD R3, R0, 0x1, R3 ;  /* 0x0000000100039824 */ /* 0x001fca00078e0203 */
[----:B------:R1:W-:Y:S01]  /*01d0*/  @!P1 STS [R2], R3 ;  /* 0x0000000302009388 */ /* 0x0003e20000000800 */
[----:B------:R-:W-:Y:S01]  /*01e0*/  BAR.SYNC.DEFER_BLOCKING 0x0 ;  /* 0x0000000000007b1d */ /* 0x000fe20000010000 */
[----:B------:R-:W-:-:S13]  /*01f0*/  ISETP.LE.U32.AND P1, PT, R7, UR6, PT ;  /* 0x0000000607007c0c */ /* 0x000fda000bf23070 */
[----:B-1----:R-:W-:Y:S05]  /*0200*/  @!P1 BRA `(.L_x_2) ;  /* 0xfffffffc00c89947 */ /* 0x002fea000383ffff */
.L_x_1:
[----:B------:R-:W-:Y:S05]  /*0210*/  @P0 EXIT ;  /* 0x000000000000094d */ /* 0x000fea0003800000 */
[----:B------:R-:W1:Y:S01]  /*0220*/  S2UR UR5, SR_CgaCtaId ;  /* 0x00000000000579c3 */ /* 0x000e620000008800 */
[----:B------:R-:W-:-:S07]  /*0230*/  UMOV UR4, 0x400 ;  /* 0x0000040000047882 */ /* 0x000fce0000000000 */
[----:B0-----:R-:W0:Y:S01]  /*0240*/  LDC.64 R2, c[0x0][0x388] ;  /* 0x0000e200ff027b82 */ /* 0x001e220000000a00 */
[----:B-1----:R-:W-:-:S09]  /*0250*/  ULEA UR4, UR5, UR4, 0x18 ;  /* 0x0000000405047291 */ /* 0x002fd2000f8ec0ff */
[----:B------:R-:W0:Y:S04]  /*0260*/  LDS R5, [UR4] ;  /* 0x00000004ff057984 */ /* 0x000e280008000800 */
[----:B0-----:R-:W-:Y:S01]  /*0270*/  REDG.E.ADD.STRONG.GPU desc[UR8][R2.64], R5 ;  /* 0x000000050200798e */ /* 0x001fe2000c12e108 */
[----:B------:R-:W-:Y:S05]  /*0280*/  EXIT ;  /* 0x000000000000794d */ /* 0x000fea0003800000 */
.L_x_3:
        /* <DEDUP_REMOVED lines=15> */
.L_x_8:


//--------------------- .text._Z7reduce0PiS_i     --------------------------
	.section	.text._Z7reduce0PiS_i,"ax",@progbits
	.align	128
        .global         _Z7reduce0PiS_i
        .type           _Z7reduce0PiS_i,@function
        .size           _Z7reduce0PiS_i,(.L_x_9 - _Z7reduce0PiS_i)
        .other          _Z7reduce0PiS_i,@"STO_CUDA_ENTRY STV_DEFAULT"
_Z7reduce0PiS_i:
.text._Z7reduce0PiS_i:
        /* <DEDUP_REMOVED lines=18> */
[----:B------:R-:W-:-:S07]  /*0120*/  IMAD.MOV.U32 R0, RZ, RZ, 0x1 ;  /* 0x00000001ff007424 */ /* 0x000fce00078e00ff */
.L_x_5:
[----:B------:R-:W-:-:S05]  /*0130*/  IMAD.SHL.U32 R9, R0, 0x2, RZ ;  /* 0x0000000200097824 */ /* 0x000fca00078e00ff */
[----:B0-----:R-:W-:-:S04]  /*0140*/  IADD3 R2, PT, PT, R9, -0x1, RZ ;  /* 0xffffffff09027810 */ /* 0x001fc80007ffe0ff */
[----:B------:R-:W-:-:S13]  /*0150*/  LOP3.LUT P1, RZ, R2, R7, RZ, 0xc0, !PT ;  /* 0x0000000702ff7212 */ /* 0x000fda000782c0ff */
[----:B------:R-:W-:Y:S01]  /*0160*/  @!P1 IMAD R2, R0, 0x4, R5 ;  /* 0x0000000400029824 */ /* 0x000fe200078e0205 */
[----:B------:R-:W-:Y:S01]  /*0170*/  @!P1 LDS R3, [R5] ;  /* 0x0000000005039984 */ /* 0x000fe20000000800 */
[----:B------:R-:W-:-:S04]  /*0180*/  IMAD.MOV.U32 R0, RZ, RZ, R9 ;  /* 0x000000ffff007224 */ /* 0x000fc800078e0009 */
[----:B------:R-:W0:Y:S02]  /*0190*/  @!P1 LDS R2, [R2] ;  /* 0x0000000002029984 */ /* 0x000e240000000800 */
[----:B0-----:R-:W-:-:S05]  /*01a0*/  @!P1 IADD3 R4, PT, PT, R2, R3, RZ ;  /* 0x0000000302049210 */ /* 0x001fca0007ffe0ff */
[----:B------:R1:W-:Y:S01]  /*01b0*/  @!P1 STS [R5], R4 ;  /* 0x0000000405009388 */ /* 0x0003e20000000800 */
[----:B------:R-:W-:Y:S01]  /*01c0*/  BAR.SYNC.DEFER_BLOCKING 0x0 ;  /* 0x0000000000007b1d */ /* 0x000fe20000010000 */
[----:B------:R-:W-:-:S13]  /*01d0*/  ISETP.GE.U32.AND P1, PT, R9, R6, PT ;  /* 0x000000060900720c */ /* 0x000fda0003f26070 */
[----:B-1----:R-:W-:Y:S05]  /*01e0*/  @!P1 BRA `(.L_x_5) ;  /* 0xfffffffc00d09947 */ /* 0x002fea000383ffff */
.L_x_4:
        /* <DEDUP_REMOVED lines=8> */
.L_x_6:
        /* <DEDUP_REMOVED lines=9> */
.L_x_9:


//--------------------- .nv.shared._ZN3cub18CUB_300001_SM_10006detail11EmptyKernelIvEEvv --------------------------
	.section	.nv.shared._ZN3cub18CUB_300001_SM_10006detail11EmptyKernelIvEEvv,"aw",@nobits
	.sectionflags	@""
	.align	16
	.zero		1024


//--------------------- .nv.shared.reserved.0     --------------------------
	.section	.nv.shared.reserved.0,"aw",@nobits
	.weak		__nv_reservedSMEM_offset_0_alias
	.size		__nv_reservedSMEM_offset_0_alias, 0, 64
	.other		__nv_reservedSMEM_offset_0_alias,@"STO_CUDA_RESERVED_SHARED STV_DEFAULT"
__nv_reservedSMEM_offset_0_alias:
	.zero		0
	.zero		64


//--------------------- .nv.global                --------------------------
	.section	.nv.global,"aw",@nobits
.nv.global:
	.type		_ZN34_INTERNAL_74023087_4_k_cu_932465c36thrust24THRUST_300001_SM_1000_NS3seqE,@object
	.size		_ZN34_INTERNAL_74023087_4_k_cu_932465c36thrust24THRUST_300001_SM_1000_NS3seqE,(_ZN34_INTERNAL_74023087_4_k_cu_932465c34cuda3std3__48in_placeE - _ZN34_INTERNAL_74023087_4_k_cu_932465c36thrust24THRUST_300001_SM_1000_NS3seqE)
_ZN34_INTERNAL_74023087_4_k_cu_932465c36thrust24THRUST_300001_SM_1000_NS3seqE:
	.zero		1
	.type		_ZN34_INTERNAL_74023087_4_k_cu_932465c34cuda3std3__48in_placeE,@object
	.size		_ZN34_INTERNAL_74023087_4_k_cu_932465c34cuda3std3__48in_placeE,(_ZN34_INTERNAL_74023087_4_k_cu_932465c34cuda3std6ranges3__45__cpo4sizeE - _ZN34_INTERNAL_74023087_4_k_cu_932465c34cuda3std3__48in_placeE)
_ZN34_INTERNAL_74023087_4_k_cu_932465c34cuda3std3__48in_placeE:
	.zero		1
	.type		_ZN34_INTERNAL_74023087_4_k_cu_932465c34cuda3std6ranges3__45__cpo4sizeE,@object
	.size		_ZN34_INTERNAL_74023087_4_k_cu_932465c34cuda3std6ranges3__45__cpo4sizeE,(_ZN34_INTERNAL_74023087_4_k_cu_932465c36thrust24THRUST_300001_SM_1000_NS12placeholders2_3E - _ZN34_INTERNAL_74023087_4_k_cu_932465c34cuda3std6ranges3__45__cpo4sizeE)
_ZN34_INTERNAL_74023087_4_k_cu_932465c34cuda3std6ranges3__45__cpo4sizeE:
	.zero		1
	.type		_ZN34_INTERNAL_74023087_4_k_cu_932465c36thrust24THRUST_300001_SM_1000_NS12placeholders2_3E,@object
	.size		_ZN34_INTERNAL_74023087_4_k_cu_932465c36thrust24THRUST_300001_SM_1000_NS12placeholders2_3E,(_ZN34_INTERNAL_74023087_4_k_cu_932465c34cuda3std3__45__cpo6cbeginE - _ZN34_INTERNAL_74023087_4_k_cu_932465c36thrust24THRUST_300001_SM_1000_NS12placeholders2_3E)
_ZN34_INTERNAL_74023087_4_k_cu_932465c36thrust24THRUST_300001_SM_1000_NS12placeholders2_3E:
	.zero		1
	.type		_ZN34_INTERNAL_74023087_4_k_cu_932465c34cuda3std3__45__cpo6cbeginE,@object
	.size		_ZN34_INTERNAL_74023087_4_k_cu_932465c34cuda3std3__45__cpo6cbeginE,(_ZN34_INTERNAL_74023087_4_k_cu_932465c34cuda3std6ranges3__45__cpo6cbeginE - _ZN34_INTERNAL_74023087_4_k_cu_932465c34cuda3std3__45__cpo6cbeginE)
_ZN34_INTERNAL_74023087_4_k_cu_932465c34cuda3std3__45__cpo6cbeginE:
	.zero		1
	.type		_ZN34_INTERNAL_74023087_4_k_cu_932465c34cuda3std6ranges3__45__cpo6cbeginE,@object
	.size		_ZN34_INTERNAL_74023087_4_k_cu_932465c34cuda3std6ranges3__45__cpo6cbeginE,(_ZN34_INTERNAL_74023087_4_k_cu_932465c36thrust24THRUST_300001_SM_1000_NS12placeholders2_7E - _ZN34_INTERNAL_74023087_4_k_cu_932465c34cuda3std6ranges3__45__cpo6cbeginE)
_ZN34_INTERNAL_74023087_4_k_cu_932465c34cuda3std6ranges3__45__cpo6cbeginE:
	.zero		1
	.type		_ZN34_INTERNAL_74023087_4_k_cu_932465c36thrust24THRUST_300001_SM_1000_NS12placeholders2_7E,@object
	.size		_ZN34_INTERNAL_74023087_4_k_cu_932465c36thrust24THRUST_300001_SM_1000_NS12placeholders2_7E,(_ZN34_INTERNAL_74023087_4_k_cu_932465c34cuda3std3__45__cpo7crbeginE - _ZN34_INTERNAL_74023087_4_k_cu_932465c36thrust24THRUST_300001_SM_1000_NS12placeholders2_7E)
_ZN34_INTERNAL_74023087_4_k_cu_932465c36thrust24THRUST_300001_SM_1000_NS12placeholders2_7E:
	.zero		1
	.type		_ZN34_INTERNAL_74023087_4_k_cu_932465c34cuda3std3__45__cpo7crbeginE,@object
	.size		_ZN34_INTERNAL_74023087_4_k_cu_932465c34cuda3std3__45__cpo7crbeginE,(_ZN34_INTERNAL_74023087_4_k_cu_932465c34cuda3std6ranges3__45__cpo4nextE - _ZN34_INTERNAL_74023087_4_k_cu_932465c34cuda3std3__45__cpo7crbeginE)
_ZN34_INTERNAL_74023087_4_k_cu_932465c34cuda3std3__45__cpo7crbeginE:
	.zero		1
	.type		_ZN34_INTERNAL_74023087_4_k_cu_932465c34cuda3std6ranges3__45__cpo4nextE,@object
	.size		_ZN34_INTERNAL_74023087_4_k_cu_932465c34cuda3std6ranges3__45__cpo4nextE,(_ZN34_INTERNAL_74023087_4_k_cu_932465c34cuda3std6ranges3__45__cpo4swapE - _ZN34_INTERNAL_74023087_4_k_cu_932465c34cuda3std6ranges3__45__cpo4nextE)
_ZN34_INTERNAL_74023087_4_k_cu_932465c34cuda3std6ranges3__45__cpo4nextE:
	.zero		1
	.type		_ZN34_INTERNAL_74023087_4_k_cu_932465c34cuda3std6ranges3__45__cpo4swapE,@object
	.size		_ZN34_INTERNAL_74023087_4_k_cu_932465c34cuda3std6ranges3__45__cpo4swapE,(_ZN34_INTERNAL_74023087_4_k_cu_932465c36thrust24THRUST_300001_SM_1000_NS8cuda_cub10par_nosyncE - _ZN34_INTERNAL_74023087_4_k_cu_932465c34cuda3std6ranges3__45__cpo4swapE)
_ZN34_INTERNAL_74023087_4_k_cu_932465c34cuda3std6ranges3__45__cpo4swapE:
	.zero		1
	.type		_ZN34_INTERNAL_74023087_4_k_cu_932465c36thrust24THRUST_300001_SM_1000_NS8cuda_cub10par_nosyncE,@object
	.size		_ZN34_INTERNAL_74023087_4_k_cu_932465c36thrust24THRUST_300001_SM_1000_NS8cuda_cub10par_nosyncE,(_ZN34_INTERNAL_74023087_4_k_cu_932465c36thrust24THRUST_300001_SM_1000_NS12placeholders2_9E - _ZN34_INTERNAL_74023087_4_k_cu_932465c36thrust24THRUST_300001_SM_1000_NS8cuda_cub10par_nosyncE)
_ZN34_INTERNAL_74023087_4_k_cu_932465c36thrust24THRUST_300001_SM_1000_NS8cuda_cub10par_nosyncE:
	.zero		1
	.type		_ZN34_INTERNAL_74023087_4_k_cu_932465c36thrust24THRUST_300001_SM_1000_NS12placeholders2_9E,@object
	.size		_ZN34_INTERNAL_74023087_4_k_cu_932465c36thrust24THRUST_300001_SM_1000_NS12placeholders2_9E,(_ZN34_INTERNAL_74023087_4_k_cu_932465c34cuda3std3__436_GLOBAL__N__74023087_4_k_cu_932465c36ignoreE - _ZN34_INTERNAL_74023087_4_k_cu_932465c36thrust24THRUST_300001_SM_1000_NS12placeholders2_9E)
_ZN34_INTERNAL_74023087_4_k_cu_932465c36thrust24THRUST_300001_SM_1000_NS12placeholders2_9E:
	.zero		1
	.type		_ZN34_INTERNAL_74023087_4_k_cu_932465c34cuda3std3__436_GLOBAL__N__74023087_4_k_cu_932465c36ignoreE,@object
	.size		_ZN34_INTERNAL_74023087_4_k_cu_932465c34cuda3std3__436_GLOBAL__N__74023087_4_k_cu_932465c36ignoreE,(_ZN34_INTERNAL_74023087_4_k_cu_932465c34cuda3std6ranges3__45__cpo4dataE - _ZN34_INTERNAL_74023087_4_k_cu_932465c34cuda3std3__436_GLOBAL__N__74023087_4_k_cu_932465c36ignoreE)
_ZN34_INTERNAL_74023087_4_k_cu_932465c34cuda3std3__436_GLOBAL__N__74023087_4_k_cu_932465c36ignoreE:
	.zero		1
	.type		_ZN34_INTERNAL_74023087_4_k_cu_932465c34cuda3std6ranges3__45__cpo4dataE,@object
	.size		_ZN34_INTERNAL_74023087_4_k_cu_932465c34cuda3std6ranges3__45__cpo4dataE,(_ZN34_INTERNAL_74023087_4_k_cu_932465c36thrust24THRUST_300001_SM_1000_NS12placeholders2_1E - _ZN34_INTERNAL_74023087_4_k_cu_932465c34cuda3std6ranges3__45__cpo4dataE)
_ZN34_INTERNAL_74023087_4_k_cu_932465c34cuda3std6ranges3__45__cpo4dataE:
	.zero		1
	.type		_ZN34_INTERNAL_74023087_4_k_cu_932465c36thrust24THRUST_300001_SM_1000_NS12placeholders2_1E,@object
	.size		_ZN34_INTERNAL_74023087_4_k_cu_932465c36thrust24THRUST_300001_SM_1000_NS12placeholders2_1E,(_ZN34_INTERNAL_74023087_4_k_cu_932465c34cuda3std3__45__cpo5beginE - _ZN34_INTERNAL_74023087_4_k_cu_932465c36thrust24THRUST_300001_SM_1000_NS12placeholders2_1E)
_ZN34_INTERNAL_74023087_4_k_cu_932465c36thrust24THRUST_300001_SM_1000_NS12placeholders2_1E:
	.zero		1
	.type		_ZN34_INTERNAL_74023087_4_k_cu_932465c34cuda3std3__45__cpo5beginE,@object
	.size		_ZN34_INTERNAL_74023087_4_k_cu_932465c34cuda3std3__45__cpo5beginE,(_ZN34_INTERNAL_74023087_4_k_cu_932465c34cuda3std6ranges3__45__cpo5beginE - _ZN34_INTERNAL_74023087_4_k_cu_932465c34cuda3std3__45__cpo5beginE)
_ZN34_INTERNAL_74023087_4_k_cu_932465c34cuda3std3__45__cpo5beginE:
	.zero		1
	.type		_ZN34_INTERNAL_74023087_4_k_cu_932465c34cuda3std6ranges3__45__cpo5beginE,@object
	.size		_ZN34_INTERNAL_74023087_4_k_cu_932465c34cuda3std6ranges3__45__cpo5beginE,(_ZN34_INTERNAL_74023087_4_k_cu_932465c36thrust24THRUST_300001_SM_1000_NS12placeholders2_5E - _ZN34_INTERNAL_74023087_4_k_cu_932465c34cuda3std6ranges3__45__cpo5beginE)
_ZN34_INTERNAL_74023087_4_k_cu_932465c34cuda3std6ranges3__45__cpo5beginE:
	.zero		1
	.type		_ZN34_INTERNAL_74023087_4_k_cu_932465c36thrust24THRUST_300001_SM_1000_NS12placeholders2_5E,@object
	.size		_ZN34_INTERNAL_74023087_4_k_cu_932465c36thrust24THRUST_300001_SM_1000_NS12placeholders2_5E,(_ZN34_INTERNAL_74023087_4_k_cu_932465c34cuda3std3__45__cpo6rbeginE - _ZN34_INTERNAL_74023087_4_k_cu_932465c36thrust24THRUST_300001_SM_1000_NS12placeholders2_5E)
_ZN34_INTERNAL_74023087_4_k_cu_932465c36thrust24THRUST_300001_SM_1000_NS12placeholders2_5E:
	.zero		1
	.type		_ZN34_INTERNAL_74023087_4_k_cu_932465c34cuda3std3__45__cpo6rbeginE,@object
	.size		_ZN34_INTERNAL_74023087_4_k_cu_932465c34cuda3std3__45__cpo6rbeginE,(_ZN34_INTERNAL_74023087_4_k_cu_932465c34cuda3std6ranges3__45__cpo7advanceE - _ZN34_INTERNAL_74023087_4_k_cu_932465c34cuda3std3__45__cpo6rbeginE)
_ZN34_INTERNAL_74023087_4_k_cu_932465c34cuda3std3__45__cpo6rbeginE:
	.zero		1
	.type		_ZN34_INTERNAL_74023087_4_k_cu_932465c34cuda3std6ranges3__45__cpo7advanceE,@object
	.size		_ZN34_INTERNAL_74023087_4_k_cu_932465c34cuda3std6ranges3__45__cpo7advanceE,(_ZN34_INTERNAL_74023087_4_k_cu_932465c34cuda3std3__47nulloptE - _ZN34_INTERNAL_74023087_4_k_cu_932465c34cuda3std6ranges3__45__cpo7advanceE)
_ZN34_INTERNAL_74023087_4_k_cu_932465c34cuda3std6ranges3__45__cpo7advanceE:
	.zero		1
	.type		_ZN34_INTERNAL_74023087_4_k_cu_932465c34cuda3std3__47nulloptE,@object
	.size		_ZN34_INTERNAL_74023087_4_k_cu_932465c34cuda3std3__47nulloptE,(_ZN34_INTERNAL_74023087_4_k_cu_932465c34cuda3std6ranges3__45__cpo8distanceE - _ZN34_INTERNAL_74023087_4_k_cu_932465c34cuda3std3__47nulloptE)
_ZN34_INTERNAL_74023087_4_k_cu_932465c34cuda3std3__47nulloptE:
	.zero		1
	.type		_ZN34_INTERNAL_74023087_4_k_cu_932465c34cuda3std6ranges3__45__cpo8distanceE,@object
	.size		_ZN34_INTERNAL_74023087_4_k_cu_932465c34cuda3std6ranges3__45__cpo8distanceE,(_ZN34_INTERNAL_74023087_4_k_cu_932465c36thrust24THRUST_300001_SM_1000_NS12placeholders3_10E - _ZN34_INTERNAL_74023087_4_k_cu_932465c34cuda3std6ranges3__45__cpo8distanceE)
_ZN34_INTERNAL_74023087_4_k_cu_932465c34cuda3std6ranges3__45__cpo8distanceE:
	.zero		1
	.type		_ZN34_INTERNAL_74023087_4_k_cu_932465c36thrust24THRUST_300001_SM_1000_NS12placeholders3_10E,@object
	.size		_ZN34_INTERNAL_74023087_4_k_cu_932465c36thrust24THRUST_300001_SM_1000_NS12placeholders3_10E,(_ZN34_INTERNAL_74023087_4_k_cu_932465c34cuda3std3__419piecewise_constructE - _ZN34_INTERNAL_74023087_4_k_cu_932465c36thrust24THRUST_300001_SM_1000_NS12placeholders3_10E)
_ZN34_INTERNAL_74023087_4_k_cu_932465c36thrust24THRUST_300001_SM_1000_NS12placeholders3_10E:
	.zero		1
	.type		_ZN34_INTERNAL_74023087_4_k_cu_932465c34cuda3std3__419piecewise_constructE,@object
	.size		_ZN34_INTERNAL_74023087_4_k_cu_932465c34cuda3std3__419piecewise_constructE,(_ZN34_INTERNAL_74023087_4_k_cu_932465c34cuda3std6ranges3__45__cpo5cdataE - _ZN34_INTERNAL_74023087_4_k_cu_932465c34cuda3std3__419piecewise_constructE)
_ZN34_INTERNAL_74023087_4_k_cu_932465c34cuda3std3__419piecewise_constructE:
	.zero		1
	.type		_ZN34_INTERNAL_74023087_4_k_cu_932465c34cuda3std6ranges3__45__cpo5cdataE,@object
	.size		_ZN34_INTERNAL_74023087_4_k_cu_932465c34cuda3std6ranges3__45__cpo5cdataE,(_ZN34_INTERNAL_74023087_4_k_cu_932465c36thrust24THRUST_300001_SM_1000_NS12placeholders2_2E - _ZN34_INTERNAL_74023087_4_k_cu_932465c34cuda3std6ranges3__45__cpo5cdataE)
_ZN34_INTERNAL_74023087_4_k_cu_932465c34cuda3std6ranges3__45__cpo5cdataE:
	.zero		1
	.type		_ZN34_INTERNAL_74023087_4_k_cu_932465c36thrust24THRUST_300001_SM_1000_NS12placeholders2_2E,@object
	.size		_ZN34_INTERNAL_74023087_4_k_cu_932465c36thrust24THRUST_300001_SM_1000_NS12placeholders2_2E,(_ZN34_INTERNAL_74023087_4_k_cu_932465c34cuda3std3__45__cpo3endE - _ZN34_INTERNAL_74023087_4_k_cu_932465c36thrust24THRUST_300001_SM_1000_NS12placeholders2_2E)
_ZN34_INTERNAL_74023087_4_k_cu_932465c36thrust24THRUST_300001_SM_1000_NS12placeholders2_2E:
	.zero		1
	.type		_ZN34_INTERNAL_74023087_4_k_cu_932465c34cuda3std3__45__cpo3endE,@object
	.size		_ZN34_INTERNAL_74023087_4_k_cu_932465c34cuda3std3__45__cpo3endE,(_ZN34_INTERNAL_74023087_4_k_cu_932465c34cuda3std6ranges3__45__cpo3endE - _ZN34_INTERNAL_74023087_4_k_cu_932465c34cuda3std3__45__cpo3endE)
_ZN34_INTERNAL_74023087_4_k_cu_932465c34cuda3std3__45__cpo3endE:
	.zero		1
	.type		_ZN34_INTERNAL_74023087_4_k_cu_932465c34cuda3std6ranges3__45__cpo3endE,@object
	.size		_ZN34_INTERNAL_74023087_4_k_cu_932465c34cuda3std6ranges3__45__cpo3endE,(_ZN34_INTERNAL_74023087_4_k_cu_932465c36thrust24THRUST_300001_SM_1000_NS12placeholders2_6E - _ZN34_INTERNAL_74023087_4_k_cu_932465c34cuda3std6ranges3__45__cpo3endE)
_ZN34_INTERNAL_74023087_4_k_cu_932465c34cuda3std6ranges3__45__cpo3endE:
	.zero		1
	.type		_ZN34_INTERNAL_74023087_4_k_cu_932465c36thrust24THRUST_300001_SM_1000_NS12placeholders2_6E,@object
	.size		_ZN34_INTERNAL_74023087_4_k_cu_932465c36thrust24THRUST_300001_SM_1000_NS12placeholders2_6E,(_ZN34_INTERNAL_74023087_4_k_cu_932465c34cuda3std3__45__cpo4rendE - _ZN34_INTERNAL_74023087_4_k_cu_932465c36thrust24THRUST_300001_SM_1000_NS12placeholders2_6E)
_ZN34_INTERNAL_74023087_4_k_cu_932465c36thrust24THRUST_300001_SM_1000_NS12placeholders2_6E:
	.zero		1
	.type		_ZN34_INTERNAL_74023087_4_k_cu_932465c34cuda3std3__45__cpo4rendE,@object
	.size		_ZN34_INTERNAL_74023087_4_k_cu_932465c34cuda3std3__45__cpo4rendE,(_ZN34_INTERNAL_74023087_4_k_cu_932465c34cuda3std6ranges3__45__cpo9iter_swapE - _ZN34_INTERNAL_74023087_4_k_cu_932465c34cuda3std3__45__cpo4rendE)
_ZN34_INTERNAL_74023087_4_k_cu_932465c34cuda3std3__45__cpo4rendE:
	.zero		1
	.type		_ZN34_INTERNAL_74023087_4_k_cu_932465c34cuda3std6ranges3__45__cpo9iter_swapE,@object
	.size		_ZN34_INTERNAL_74023087_4_k_cu_932465c34cuda3std6ranges3__45__cpo9iter_swapE,(_ZN34_INTERNAL_74023087_4_k_cu_932465c34cuda3std3__48unexpectE - _ZN34_INTERNAL_74023087_4_k_cu_932465c34cuda3std6ranges3__45__cpo9iter_swapE)
_ZN34_INTERNAL_74023087_4_k_cu_932465c34cuda3std6ranges3__45__cpo9iter_swapE:
	.zero		1
	.type		_ZN34_INTERNAL_74023087_4_k_cu_932465c34cuda3std3__48unexpectE,@object
	.size		_ZN34_INTERNAL_74023087_4_k_cu_932465c34cuda3std3__48unexpectE,(_ZN34_INTERNAL_74023087_4_k_cu_932465c36thrust24THRUST_300001_SM_1000_NS8cuda_cub3parE - _ZN34_INTERNAL_74023087_4_k_cu_932465c34cuda3std3__48unexpectE)
_ZN34_INTERNAL_74023087_4_k_cu_932465c34cuda3std3__48unexpectE:
	.zero		1
	.type		_ZN34_INTERNAL_74023087_4_k_cu_932465c36thrust24THRUST_300001_SM_1000_NS8cuda_cub3parE,@object
	.size		_ZN34_INTERNAL_74023087_4_k_cu_932465c36thrust24THRUST_300001_SM_1000_NS8cuda_cub3parE,(_ZN34_INTERNAL_74023087_4_k_cu_932465c36thrust24THRUST_300001_SM_1000_NS12placeholders2_4E - _ZN34_INTERNAL_74023087_4_k_cu_932465c36thrust24THRUST_300001_SM_1000_NS8cuda_cub3parE)
_ZN34_INTERNAL_74023087_4_k_cu_932465c36thrust24THRUST_300001_SM_1000_NS8cuda_cub3parE:
	.zero		1
	.type		_ZN34_INTERNAL_74023087_4_k_cu_932465c36thrust24THRUST_300001_SM_1000_NS12placeholders2_4E,@object
	.size		_ZN34_INTERNAL_74023087_4_k_cu_932465c36thrust24THRUST_300001_SM_1000_NS12placeholders2_4E,(_ZN34_INTERNAL_74023087_4_k_cu_932465c34cuda3std3__45__cpo4cendE - _ZN34_INTERNAL_74023087_4_k_cu_932465c36thrust24THRUST_300001_SM_1000_NS12placeholders2_4E)
_ZN34_INTERNAL_74023087_4_k_cu_932465c36thrust24THRUST_300001_SM_1000_NS12placeholders2_4E:
	.zero		1
	.type		_ZN34_INTERNAL_74023087_4_k_cu_932465c34cuda3std3__45__cpo4cendE,@object
	.size		_ZN34_INTERNAL_74023087_4_k_cu_932465c34cuda3std3__45__cpo4cendE,(_ZN34_INTERNAL_74023087_4_k_cu_932465c34cuda3std6ranges3__45__cpo4cendE - _ZN34_INTERNAL_74023087_4_k_cu_932465c34cuda3std3__45__cpo4cendE)
_ZN34_INTERNAL_74023087_4_k_cu_932465c34cuda3std3__45__cpo4cendE:
	.zero		1
	.type		_ZN34_INTERNAL_74023087_4_k_cu_932465c34cuda3std6ranges3__45__cpo4cendE,@object
	.size		_ZN34_INTERNAL_74023087_4_k_cu_932465c34cuda3std6ranges3__45__cpo4cendE,(_ZN34_INTERNAL_74023087_4_k_cu_932465c34cuda3std3__420unreachable_sentinelE - _ZN34_INTERNAL_74023087_4_k_cu_932465c34cuda3std6ranges3__45__cpo4cendE)
_ZN34_INTERNAL_74023087_4_k_cu_932465c34cuda3std6ranges3__45__cpo4cendE:
	.zero		1
	.type		_ZN34_INTERNAL_74023087_4_k_cu_932465c34cuda3std3__420unreachable_sentinelE,@object
	.size		_ZN34_INTERNAL_74023087_4_k_cu_932465c34cuda3std3__420unreachable_sentinelE,(_ZN34_INTERNAL_74023087_4_k_cu_932465c34cuda3std6ranges3__45__cpo5ssizeE - _ZN34_INTERNAL_74023087_4_k_cu_932465c34cuda3std3__420unreachable_sentinelE)
_ZN34_INTERNAL_74023087_4_k_cu_932465c34cuda3std3__420unreachable_sentinelE:
	.zero		1
	.type		_ZN34_INTERNAL_74023087_4_k_cu_932465c34cuda3std6ranges3__45__cpo5ssizeE,@object
	.size		_ZN34_INTERNAL_74023087_4_k_cu_932465c34cuda3std6ranges3__45__cpo5ssizeE,(_ZN34_INTERNAL_74023087_4_k_cu_932465c36thrust24THRUST_300001_SM_1000_NS12placeholders2_8E - _ZN34_INTERNAL_74023087_4_k_cu_932465c34cuda3std6ranges3__45__cpo5ssizeE)
_ZN34_INTERNAL_74023087_4_k_cu_932465c34cuda3std6ranges3__45__cpo5ssizeE:
	.zero		1
	.type		_ZN34_INTERNAL_74023087_4_k_cu_932465c36thrust24THRUST_300001_SM_1000_NS12placeholders2_8E,@object
	.size		_ZN34_INTERNAL_74023087_4_k_cu_932465c36thrust24THRUST_300001_SM_1000_NS12placeholders2_8E,(_ZN34_INTERNAL_74023087_4_k_cu_932465c34cuda3std3__45__cpo5crendE - _ZN34_INTERNAL_74023087_4_k_cu_932465c36thrust24THRUST_300001_SM_1000_NS12placeholders2_8E)
_ZN34_INTERNAL_74023087_4_k_cu_932465c36thrust24THRUST_300001_SM_1000_NS12placeholders2_8E:
	.zero		1
	.type		_ZN34_INTERNAL_74023087_4_k_cu_932465c34cuda3std3__45__cpo5crendE,@object
	.size		_ZN34_INTERNAL_74023087_4_k_cu_932465c34cuda3std3__45__cpo5crendE,(_ZN34_INTERNAL_74023087_4_k_cu_932465c34cuda3std6ranges3__45__cpo4prevE - _ZN34_INTERNAL_74023087_4_k_cu_932465c34cuda3std3__45__cpo5crendE)
_ZN34_INTERNAL_74023087_4_k_cu_932465c34cuda3std3__45__cpo5crendE:
	.zero		1
	.type		_ZN34_INTERNAL_74023087_4_k_cu_932465c34cuda3std6ranges3__45__cpo4prevE,@object
	.size		_ZN34_INTERNAL_74023087_4_k_cu_932465c34cuda3std6ranges3__45__cpo4prevE,(_ZN34_INTERNAL_74023087_4_k_cu_932465c34cuda3std6ranges3__45__cpo9iter_moveE - _ZN34_INTERNAL_74023087_4_k_cu_932465c34cuda3std6ranges3__45__cpo4prevE)
_ZN34_INTERNAL_74023087_4_k_cu_932465c34cuda3std6ranges3__45__cpo4prevE:
	.zero		1
	.type		_ZN34_INTERNAL_74023087_4_k_cu_932465c34cuda3std6ranges3__45__cpo9iter_moveE,@object
	.size		_ZN34_INTERNAL_74023087_4_k_cu_932465c34cuda3std6ranges3__45__cpo9iter_moveE,(_ZN34_INTERNAL_74023087_4_k_cu_932465c36thrust24THRUST_300001_SM_1000_NS6system6detail10sequential3seqE - _ZN34_INTERNAL_74023087_4_k_cu_932465c34cuda3std6ranges3__45__cpo9iter_moveE)
_ZN34_INTERNAL_74023087_4_k_cu_932465c34cuda3std6ranges3__45__cpo9iter_moveE:
	.zero		1
	.type		_ZN34_INTERNAL_74023087_4_k_cu_932465c36thrust24THRUST_300001_SM_1000_NS6system6detail10sequential3seqE,@object
	.size		_ZN34_INTERNAL_74023087_4_k_cu_932465c36thrust24THRUST_300001_SM_1000_NS6system6detail10sequential3seqE,(.L_31 - _ZN34_INTERNAL_74023087_4_k_cu_932465c36thrust24THRUST_300001_SM_1000_NS6system6detail10sequential3seqE)
_ZN34_INTERNAL_74023087_4_k_cu_932465c36thrust24THRUST_300001_SM_1000_NS6system6detail10sequential3seqE:
	.zero		1
.L_31:


//--------------------- .nv.shared._Z7reduce1PiS_i --------------------------
	.section	.nv.shared._Z7reduce1PiS_i,"aw",@nobits
	.sectionflags	@""
	.align	16
	.zero		1024


//--------------------- .nv.shared._Z7reduce0PiS_i --------------------------
	.section	.nv.shared._Z7reduce0PiS_i,"aw",@nobits
	.sectionflags	@""
	.align	16
	.zero		1024


//--------------------- .nv.constant0._ZN3cub18CUB_300001_SM_10006detail11EmptyKernelIvEEvv --------------------------
	.section	.nv.constant0._ZN3cub18CUB_300001_SM_10006detail11EmptyKernelIvEEvv,"a",@progbits
	.sectionflags	@""
	.align	4
.nv.constant0._ZN3cub18CUB_300001_SM_10006detail11EmptyKernelIvEEvv:
	.zero		896


//--------------------- .nv.constant0._Z7reduce1PiS_i --------------------------
	.section	.nv.constant0._Z7reduce1PiS_i,"a",@progbits
	.sectionflags	@""
	.align	4
.nv.constant0._Z7reduce1PiS_i:
	.zero		916


//--------------------- .nv.constant0._Z7reduce0PiS_i --------------------------
	.section	.nv.constant0._Z7reduce0PiS_i,"a",@progbits
	.sectionflags	@""
	.align	4
.nv.constant0._Z7reduce0PiS_i:
	.zero		916


//--------------------- SYMBOLS --------------------------

	.type		.nv.reservedSmem.offset0,@object
	.size		.nv.reservedSmem.offset0,0x4
	.type		.nv.reservedSmem.cap,@object
	.size		.nv.reservedSmem.cap,0x4
